//
// Generated by NVIDIA NVVM Compiler
//
// Compiler Build ID: CL-36424714
// Cuda compilation tools, release 13.0, V13.0.88
// Based on NVVM 20.0.0
//

.version 9.0
.target sm_100
.address_size 64

	// .globl	_Z17doubleConstValuesPfi
.const .align 4 .b8 my_const[40];

.visible .entry _Z17doubleConstValuesPfi(
	.param .u64 .ptr .align 1 _Z17doubleConstValuesPfi_param_0,
	.param .u32 _Z17doubleConstValuesPfi_param_1
)
{
	.reg .pred 	%p<2>;
	.reg .b32 	%r<6>;
	.reg .b32 	%f<3>;
	.reg .b64 	%rd<7>;

	ld.param.u64 	%rd1, [_Z17doubleConstValuesPfi_param_0];
	ld.param.u32 	%r2, [_Z17doubleConstValuesPfi_param_1];
	mov.u32 	%r3, %ctaid.x;
	mov.u32 	%r4, %ntid.x;
	mov.u32 	%r5, %tid.x;
	mad.lo.s32 	%r1, %r3, %r4, %r5;
	setp.ge.s32 	%p1, %r1, %r2;
	@%p1 bra 	$L__BB0_2;
	cvta.to.global.u64 	%rd2, %rd1;
	mul.wide.s32 	%rd3, %r1, 4;
	mov.u64 	%rd4, my_const;
	add.s64 	%rd5, %rd4, %rd3;
	ld.const.f32 	%f1, [%rd5];
	add.f32 	%f2, %f1, %f1;
	add.s64 	%rd6, %rd2, %rd3;
	st.global.f32 	[%rd6], %f2;
$L__BB0_2:
	ret;

}


// ===== COMPILED SASS (sm_100) =====

	.target	sm_100

	.elftype	@"ET_EXEC"


//--------------------- .note.nv.tkinfo           --------------------------
	.section	.note.nv.tkinfo,"",@"SHT_NOTE"
	.sectionflags	@"SHF_NOTE_NV_TKINFO"
	.tkinfo
        /*0018*/ 	.word	0x00000002
        /*0030*/ 	.string	""
        /*0030*/ 	.string	"ptxas"
        /*0030*/ 	.string	"Cuda compilation tools, release 13.0, V13.0.88"
        /*0030*/ 	.string	"Build cuda_13.0.r13.0/compiler.36424714_0"
        /*0030*/ 	.string	"-arch sm_100 -m 64 "



//--------------------- .note.nv.cuinfo           --------------------------
	.section	.note.nv.cuinfo,"",@"SHT_NOTE"
	.sectionflags	@"SHF_NOTE_NV_CUINFO"
        /*0018*/ 	.short	0x0002
        /*001a*/ 	.short	0x0064
        /*001c*/ 	.short	0x0082
	.zero		2


//--------------------- .nv.info                  --------------------------
	.section	.nv.info,"",@"SHT_CUDA_INFO"
	.align	4


	//----- nvinfo : EIATTR_REGCOUNT
	.align		4
        /*0000*/ 	.byte	0x04, 0x2f
        /*0002*/ 	.short	(.L_2 - .L_1)
	.align		4
.L_1:
        /*0004*/ 	.word	index@(_Z17doubleConstValuesPfi)
        /*0008*/ 	.word	0x00000008


	//----- nvinfo : EIATTR_FRAME_SIZE
	.align		4
.L_2:
        /*000c*/ 	.byte	0x04, 0x11
        /*000e*/ 	.short	(.L_4 - .L_3)
	.align		4
.L_3:
        /*0010*/ 	.word	index@(_Z17doubleConstValuesPfi)
        /*0014*/ 	.word	0x00000000


	//----- nvinfo : EIATTR_MIN_STACK_SIZE
	.align		4
.L_4:
        /*0018*/ 	.byte	0x04, 0x12
        /*001a*/ 	.short	(.L_6 - .L_5)
	.align		4
.L_5:
        /*001c*/ 	.word	index@(_Z17doubleConstValuesPfi)
        /*0020*/ 	.word	0x00000000
.L_6:


//--------------------- .nv.compat                --------------------------
	.section	.nv.compat,"",@"SHT_CUDA_COMPAT_INFO"
	.align	4
        /*0000*/ 	.byte	0x02, 0x09, 0x00, 0x00, 0x02, 0x02, 0x01, 0x00, 0x02, 0x05, 0x05, 0x00, 0x03, 0x07, 0x01, 0x01
        /*0010*/ 	.byte	0x02, 0x03, 0x00, 0x00, 0x02, 0x06, 0x01, 0x00, 0x04, 0x0b, 0x08, 0x00, 0x09, 0x00, 0x00, 0x00
        /*0020*/ 	.byte	0x00, 0x00, 0x00, 0x00


//--------------------- .nv.info._Z17doubleConstValuesPfi --------------------------
	.section	.nv.info._Z17doubleConstValuesPfi,"",@"SHT_CUDA_INFO"
	.sectionflags	@""
	.align	4


	//----- nvinfo : EIATTR_CUDA_API_VERSION
	.align		4
        /*0000*/ 	.byte	0x04, 0x37
        /*0002*/ 	.short	(.L_8 - .L_7)
.L_7:
        /*0004*/ 	.word	0x00000082


	//----- nvinfo : EIATTR_KPARAM_INFO
	.align		4
.L_8:
        /*0008*/ 	.byte	0x04, 0x17
        /*000a*/ 	.short	(.L_10 - .L_9)
.L_9:
        /*000c*/ 	.word	0x00000000
        /*0010*/ 	.short	0x0001
        /*0012*/ 	.short	0x0008
        /*0014*/ 	.byte	0x00, 0xf0, 0x11, 0x00


	//----- nvinfo : EIATTR_KPARAM_INFO
	.align		4
.L_10:
        /*0018*/ 	.byte	0x04, 0x17
        /*001a*/ 	.short	(.L_12 - .L_11)
.L_11:
        /*001c*/ 	.word	0x00000000
        /*0020*/ 	.short	0x0000
        /*0022*/ 	.short	0x0000
        /*0024*/ 	.byte	0x00, 0xf5, 0x21, 0x00


	//----- nvinfo : EIATTR_SPARSE_MMA_MASK
	.align		4
.L_12:
        /*0028*/ 	.byte	0x03, 0x50
        /*002a*/ 	.short	0x0000


	//----- nvinfo : EIATTR_MAXREG_COUNT
	.align		4
        /*002c*/ 	.byte	0x03, 0x1b
        /*002e*/ 	.short	0x00ff


	//----- nvinfo : EIATTR_MERCURY_ISA_VERSION
	.align		4
        /*0030*/ 	.byte	0x03, 0x5f
        /*0032*/ 	.short	0x0101


	//----- nvinfo : EIATTR_VRC_CTA_INIT_COUNT
	.align		4
        /*0034*/ 	.byte	0x02, 0x4a
	.zero		1
	.zero		1


	//----- nvinfo : EIATTR_EXIT_INSTR_OFFSETS
	.align		4
        /*0038*/ 	.byte	0x04, 0x1c
        /*003a*/ 	.short	(.L_14 - .L_13)


	//   ....[0]....
.L_13:
        /*003c*/ 	.word	0x00000070


	//   ....[1]....
        /*0040*/ 	.word	0x00000110


	//----- nvinfo : EIATTR_CBANK_PARAM_SIZE
	.align		4
.L_14:
        /*0044*/ 	.byte	0x03, 0x19
        /*0046*/ 	.short	0x000c


	//----- nvinfo : EIATTR_PARAM_CBANK
	.align		4
        /*0048*/ 	.byte	0x04, 0x0a
        /*004a*/ 	.short	(.L_16 - .L_15)
	.align		4
.L_15:
        /*004c*/ 	.word	index@(.nv.constant0._Z17doubleConstValuesPfi)
        /*0050*/ 	.short	0x0380
        /*0052*/ 	.short	0x000c


	//----- nvinfo : EIATTR_SW_WAR
	.align		4
.L_16:
        /*0054*/ 	.byte	0x04, 0x36
        /*0056*/ 	.short	(.L_18 - .L_17)
.L_17:
        /*0058*/ 	.word	0x00000008
.L_18:


//--------------------- .nv.callgraph             --------------------------
	.section	.nv.callgraph,"",@"SHT_CUDA_CALLGRAPH"
	.align	4
	.sectionentsize	8
	.align		4
        /*0000*/ 	.word	0x00000000
	.align		4
        /*0004*/ 	.word	0xffffffff
	.align		4
        /*0008*/ 	.word	0x00000000
	.align		4
        /*000c*/ 	.word	0xfffffffe
	.align		4
        /*0010*/ 	.word	0x00000000
	.align		4
        /*0014*/ 	.word	0xfffffffd
	.align		4
        /*0018*/ 	.word	0x00000000
	.align		4
        /*001c*/ 	.word	0xfffffffc


//--------------------- .nv.constant3             --------------------------
	.section	.nv.constant3,"a",@progbits
	.align	4
.nv.constant3:
	.type		my_const,@object
	.size		my_const,(.L_0 - my_const)
my_const:
	.zero		40
.L_0:


//--------------------- .text._Z17doubleConstValuesPfi --------------------------
	.section	.text._Z17doubleConstValuesPfi,"ax",@progbits
	.align	128
        .global         _Z17doubleConstValuesPfi
        .type           _Z17doubleConstValuesPfi,@function
        .size           _Z17doubleConstValuesPfi,(.L_x_1 - _Z17doubleConstValuesPfi)
        .other          _Z17doubleConstValuesPfi,@"STO_CUDA_ENTRY STV_DEFAULT"
_Z17doubleConstValuesPfi:
.text._Z17doubleConstValuesPfi:
[----:B------:R-:W-:Y:S01]  /*0000*/  LDC R1, c[0x0][0x37c] ;  /* 0x0000df00ff017b82 */ /* 0x000fe20000000800 */
[----:B------:R-:W0:Y:S07]  /*0010*/  S2R R3, SR_TID.X ;  /* 0x0000000000037919 */ /* 0x000e2e0000002100 */
[----:B------:R-:W0:Y:S01]  /*0020*/  S2UR UR4, SR_CTAID.X ;  /* 0x00000000000479c3 */ /* 0x000e220000002500 */
[----:B------:R-:W1:Y:S07]  /*0030*/  LDCU UR5, c[0x0][0x388] ;  /* 0x00007100ff0577ac */ /* 0x000e6e0008000800 */
[----:B------:R-:W0:Y:S02]  /*0040*/  LDC R2, c[0x0][0x360] ;  /* 0x0000d800ff027b82 */ /* 0x000e240000000800 */
[----:B0-----:R-:W-:-:S05]  /*0050*/  IMAD R2, R2, UR4, R3 ;  /* 0x0000000402027c24 */ /* 0x001fca000f8e0203 */
[----:B-1----:R-:W-:-:S13]  /*0060*/  ISETP.GE.AND P0, PT, R2, UR5, PT ;  /* 0x0000000502007c0c */ /* 0x002fda000bf06270 */
[----:B------:R-:W-:Y:S05]  /*0070*/  @P0 EXIT ;  /* 0x000000000000094d */ /* 0x000fea0003800000 */
[----:B------:R-:W-:Y:S01]  /*0080*/  IMAD.WIDE R2, R2, 0x4, RZ ;  /* 0x0000000402027825 */ /* 0x000fe200078e02ff */
[----:B------:R-:W0:Y:S02]  /*0090*/  LDCU.64 UR6, c[0x0][0x380] ;  /* 0x00007000ff0677ac */ /* 0x000e240008000a00 */
[----:B------:R-:W-:Y:S01]  /*00a0*/  MOV R0, R2 ;  /* 0x0000000200007202 */ /* 0x000fe20000000f00 */
[----:B------:R-:W1:Y:S05]  /*00b0*/  LDCU.64 UR4, c[0x0][0x358] ;  /* 0x00006b00ff0477ac */ /* 0x000e6a0008000a00 */
[----:B------:R-:W2:Y:S01]  /*00c0*/  LDC R0, c[0x3][R0] ;  /* 0x00c0000000007b82 */ /* 0x000ea20000000800 */
[----:B0-----:R-:W-:-:S04]  /*00d0*/  IADD3 R2, P0, PT, R2, UR6, RZ ;  /* 0x0000000602027c10 */ /* 0x001fc8000ff1e0ff */
[----:B------:R-:W-:Y:S01]  /*00e0*/  IADD3.X R3, PT, PT, R3, UR7, RZ, P0, !PT ;  /* 0x0000000703037c10 */ /* 0x000fe200087fe4ff */
[----:B--2---:R-:W-:-:S05]  /*00f0*/  FADD R5, R0, R0 ;  /* 0x0000000000057221 */ /* 0x004fca0000000000 */
[----:B-1----:R-:W-:Y:S01]  /*0100*/  STG.E desc[UR4][R2.64], R5 ;  /* 0x0000000502007986 */ /* 0x002fe2000c101904 */
[----:B------:R-:W-:Y:S05]  /*0110*/  EXIT ;  /* 0x000000000000794d */ /* 0x000fea0003800000 */
.L_x_0:
[----:B------:R-:W-:-:S00]  /*0120*/  BRA `(.L_x_0) ;  /* 0xfffffffc00fc7947 */ /* 0x000fc0000383ffff */
[----:B------:R-:W-:-:S00]  /*0130*/  NOP ;  /* 0x0000000000007918 */ /* 0x000fc00000000000 */
        /* <DEDUP_REMOVED lines=12> */
.L_x_1:


//--------------------- .nv.shared.reserved.0     --------------------------
	.section	.nv.shared.reserved.0,"aw",@nobits
	.weak		__nv_reservedSMEM_offset_0_alias
	.size		__nv_reservedSMEM_offset_0_alias, 0, 64
	.other		__nv_reservedSMEM_offset_0_alias,@"STO_CUDA_RESERVED_SHARED STV_DEFAULT"
__nv_reservedSMEM_offset_0_alias:
	.zero		0
	.zero		64


//--------------------- .nv.constant0._Z17doubleConstValuesPfi --------------------------
	.section	.nv.constant0._Z17doubleConstValuesPfi,"a",@progbits
	.sectionflags	@""
	.align	4
.nv.constant0._Z17doubleConstValuesPfi:
	.zero		908


//--------------------- SYMBOLS --------------------------

	.type		.nv.reservedSmem.offset0,@object
	.size		.nv.reservedSmem.offset0,0x4
